//
// Generated by NVIDIA NVVM Compiler
//
// Compiler Build ID: CL-36424714
// Cuda compilation tools, release 13.0, V13.0.88
// Based on NVVM 20.0.0
//

.version 9.0
.target sm_100
.address_size 64

	// .globl	_Z15computePiKernelPffi
.extern .shared .align 16 .b8 shared_sum[];

.visible .entry _Z15computePiKernelPffi(
	.param .u64 .ptr .align 1 _Z15computePiKernelPffi_param_0,
	.param .f32 _Z15computePiKernelPffi_param_1,
	.param .u32 _Z15computePiKernelPffi_param_2
)
{
	.reg .pred 	%p<4>;
	.reg .b32 	%r<8>;
	.reg .b32 	%f<8>;
	.reg .b64 	%rd<3>;
	.reg .b64 	%fd<9>;

	ld.param.u64 	%rd1, [_Z15computePiKernelPffi_param_0];
	ld.param.f32 	%f1, [_Z15computePiKernelPffi_param_1];
	ld.param.u32 	%r3, [_Z15computePiKernelPffi_param_2];
	mov.u32 	%r4, %ctaid.x;
	mov.u32 	%r5, %ntid.x;
	mov.u32 	%r1, %tid.x;
	mad.lo.s32 	%r2, %r4, %r5, %r1;
	setp.ne.s32 	%p1, %r1, 0;
	@%p1 bra 	$L__BB0_2;
	mov.b32 	%r6, 0;
	st.shared.u32 	[shared_sum], %r6;
$L__BB0_2:
	bar.sync 	0;
	setp.ge.s32 	%p2, %r2, %r3;
	@%p2 bra 	$L__BB0_4;
	add.s32 	%r7, %r2, 1;
	cvt.rn.f64.s32 	%fd1, %r7;
	add.f64 	%fd2, %fd1, 0dBFE0000000000000;
	cvt.f64.f32 	%fd3, %f1;
	mul.f64 	%fd4, %fd2, %fd3;
	cvt.rn.f32.f64 	%f2, %fd4;
	mul.f32 	%f3, %f2, %f2;
	cvt.f64.f32 	%fd5, %f3;
	add.f64 	%fd6, %fd5, 0d3FF0000000000000;
	mov.f64 	%fd7, 0d4010000000000000;
	div.rn.f64 	%fd8, %fd7, %fd6;
	cvt.rn.f32.f64 	%f4, %fd8;
	atom.shared.add.f32 	%f5, [shared_sum], %f4;
$L__BB0_4:
	setp.ne.s32 	%p3, %r1, 0;
	bar.sync 	0;
	@%p3 bra 	$L__BB0_6;
	ld.shared.f32 	%f6, [shared_sum];
	cvta.to.global.u64 	%rd2, %rd1;
	atom.global.add.f32 	%f7, [%rd2], %f6;
$L__BB0_6:
	ret;

}


// ===== COMPILED SASS (sm_100) =====

	.target	sm_100

	.elftype	@"ET_EXEC"


//--------------------- .note.nv.tkinfo           --------------------------
	.section	.note.nv.tkinfo,"",@"SHT_NOTE"
	.sectionflags	@"SHF_NOTE_NV_TKINFO"
	.tkinfo
        /*0018*/ 	.word	0x00000002
        /*0030*/ 	.string	""
        /*0030*/ 	.string	"ptxas"
        /*0030*/ 	.string	"Cuda compilation tools, release 13.0, V13.0.88"
        /*0030*/ 	.string	"Build cuda_13.0.r13.0/compiler.36424714_0"
        /*0030*/ 	.string	"-arch sm_100 -m 64 "



//--------------------- .note.nv.cuinfo           --------------------------
	.section	.note.nv.cuinfo,"",@"SHT_NOTE"
	.sectionflags	@"SHF_NOTE_NV_CUINFO"
        /*0018*/ 	.short	0x0002
        /*001a*/ 	.short	0x0064
        /*001c*/ 	.short	0x0082
	.zero		2


//--------------------- .nv.info                  --------------------------
	.section	.nv.info,"",@"SHT_CUDA_INFO"
	.align	4


	//----- nvinfo : EIATTR_REGCOUNT
	.align		4
        /*0000*/ 	.byte	0x04, 0x2f
        /*0002*/ 	.short	(.L_1 - .L_0)
	.align		4
.L_0:
        /*0004*/ 	.word	index@(_Z15computePiKernelPffi)
        /*0008*/ 	.word	0x00000015


	//----- nvinfo : EIATTR_FRAME_SIZE
	.align		4
.L_1:
        /*000c*/ 	.byte	0x04, 0x11
        /*000e*/ 	.short	(.L_3 - .L_2)
	.align		4
.L_2:
        /*0010*/ 	.word	index@($__internal_0_$__cuda_sm20_div_rn_f64_full)
        /*0014*/ 	.word	0x00000000


	//----- nvinfo : EIATTR_FRAME_SIZE
	.align		4
.L_3:
        /*0018*/ 	.byte	0x04, 0x11
        /*001a*/ 	.short	(.L_5 - .L_4)
	.align		4
.L_4:
        /*001c*/ 	.word	index@(_Z15computePiKernelPffi)
        /*0020*/ 	.word	0x00000000


	//----- nvinfo : EIATTR_MIN_STACK_SIZE
	.align		4
.L_5:
        /*0024*/ 	.byte	0x04, 0x12
        /*0026*/ 	.short	(.L_7 - .L_6)
	.align		4
.L_6:
        /*0028*/ 	.word	index@(_Z15computePiKernelPffi)
        /*002c*/ 	.word	0x00000000
.L_7:


//--------------------- .nv.compat                --------------------------
	.section	.nv.compat,"",@"SHT_CUDA_COMPAT_INFO"
	.align	4
        /*0000*/ 	.byte	0x02, 0x09, 0x00, 0x00, 0x02, 0x02, 0x01, 0x00, 0x02, 0x05, 0x05, 0x00, 0x03, 0x07, 0x01, 0x01
        /*0010*/ 	.byte	0x02, 0x03, 0x00, 0x00, 0x02, 0x06, 0x01, 0x00, 0x04, 0x0b, 0x08, 0x00, 0x01, 0x00, 0x00, 0x00
        /*0020*/ 	.byte	0x00, 0x00, 0x00, 0x00


//--------------------- .nv.info._Z15computePiKernelPffi --------------------------
	.section	.nv.info._Z15computePiKernelPffi,"",@"SHT_CUDA_INFO"
	.sectionflags	@""
	.align	4


	//----- nvinfo : EIATTR_CUDA_API_VERSION
	.align		4
        /*0000*/ 	.byte	0x04, 0x37
        /*0002*/ 	.short	(.L_9 - .L_8)
.L_8:
        /*0004*/ 	.word	0x00000082


	//----- nvinfo : EIATTR_KPARAM_INFO
	.align		4
.L_9:
        /*0008*/ 	.byte	0x04, 0x17
        /*000a*/ 	.short	(.L_11 - .L_10)
.L_10:
        /*000c*/ 	.word	0x00000000
        /*0010*/ 	.short	0x0002
        /*0012*/ 	.short	0x000c
        /*0014*/ 	.byte	0x00, 0xf0, 0x11, 0x00


	//----- nvinfo : EIATTR_KPARAM_INFO
	.align		4
.L_11:
        /*0018*/ 	.byte	0x04, 0x17
        /*001a*/ 	.short	(.L_13 - .L_12)
.L_12:
        /*001c*/ 	.word	0x00000000
        /*0020*/ 	.short	0x0001
        /*0022*/ 	.short	0x0008
        /*0024*/ 	.byte	0x00, 0xf0, 0x11, 0x00


	//----- nvinfo : EIATTR_KPARAM_INFO
	.align		4
.L_13:
        /*0028*/ 	.byte	0x04, 0x17
        /*002a*/ 	.short	(.L_15 - .L_14)
.L_14:
        /*002c*/ 	.word	0x00000000
        /*0030*/ 	.short	0x0000
        /*0032*/ 	.short	0x0000
        /*0034*/ 	.byte	0x00, 0xf5, 0x21, 0x00


	//----- nvinfo : EIATTR_SPARSE_MMA_MASK
	.align		4
.L_15:
        /*0038*/ 	.byte	0x03, 0x50
        /*003a*/ 	.short	0x0000


	//----- nvinfo : EIATTR_MAXREG_COUNT
	.align		4
        /*003c*/ 	.byte	0x03, 0x1b
        /*003e*/ 	.short	0x00ff


	//----- nvinfo : EIATTR_NUM_BARRIERS
	.align		4
        /*0040*/ 	.byte	0x02, 0x4c
        /*0042*/ 	.byte	0x01
	.zero		1


	//----- nvinfo : EIATTR_MERCURY_ISA_VERSION
	.align		4
        /*0044*/ 	.byte	0x03, 0x5f
        /*0046*/ 	.short	0x0101


	//----- nvinfo : EIATTR_VRC_CTA_INIT_COUNT
	.align		4
        /*0048*/ 	.byte	0x02, 0x4a
	.zero		1
	.zero		1


	//----- nvinfo : EIATTR_EXIT_INSTR_OFFSETS
	.align		4
        /*004c*/ 	.byte	0x04, 0x1c
        /*004e*/ 	.short	(.L_17 - .L_16)


	//   ....[0]....
.L_16:
        /*0050*/ 	.word	0x00000350


	//   ....[1]....
        /*0054*/ 	.word	0x000003d0


	//----- nvinfo : EIATTR_CRS_STACK_SIZE
	.align		4
.L_17:
        /*0058*/ 	.byte	0x04, 0x1e
        /*005a*/ 	.short	(.L_19 - .L_18)
.L_18:
        /*005c*/ 	.word	0x00000000


	//----- nvinfo : EIATTR_CBANK_PARAM_SIZE
	.align		4
.L_19:
        /*0060*/ 	.byte	0x03, 0x19
        /*0062*/ 	.short	0x0010


	//----- nvinfo : EIATTR_PARAM_CBANK
	.align		4
        /*0064*/ 	.byte	0x04, 0x0a
        /*0066*/ 	.short	(.L_21 - .L_20)
	.align		4
.L_20:
        /*0068*/ 	.word	index@(.nv.constant0._Z15computePiKernelPffi)
        /*006c*/ 	.short	0x0380
        /*006e*/ 	.short	0x0010


	//----- nvinfo : EIATTR_SW_WAR
	.align		4
.L_21:
        /*0070*/ 	.byte	0x04, 0x36
        /*0072*/ 	.short	(.L_23 - .L_22)
.L_22:
        /*0074*/ 	.word	0x00000008
.L_23:


//--------------------- .nv.callgraph             --------------------------
	.section	.nv.callgraph,"",@"SHT_CUDA_CALLGRAPH"
	.align	4
	.sectionentsize	8
	.align		4
        /*0000*/ 	.word	0x00000000
	.align		4
        /*0004*/ 	.word	0xffffffff
	.align		4
        /*0008*/ 	.word	0x00000000
	.align		4
        /*000c*/ 	.word	0xfffffffe
	.align		4
        /*0010*/ 	.word	0x00000000
	.align		4
        /*0014*/ 	.word	0xfffffffd
	.align		4
        /*0018*/ 	.word	0x00000000
	.align		4
        /*001c*/ 	.word	0xfffffffc


//--------------------- .text._Z15computePiKernelPffi --------------------------
	.section	.text._Z15computePiKernelPffi,"ax",@progbits
	.align	128
        .global         _Z15computePiKernelPffi
        .type           _Z15computePiKernelPffi,@function
        .size           _Z15computePiKernelPffi,(.L_x_10 - _Z15computePiKernelPffi)
        .other          _Z15computePiKernelPffi,@"STO_CUDA_ENTRY STV_DEFAULT"
_Z15computePiKernelPffi:
.text._Z15computePiKernelPffi:
[----:B------:R-:W-:Y:S01]  /*0000*/  LDC R1, c[0x0][0x37c] ;  /* 0x0000df00ff017b82 */ /* 0x000fe20000000800 */
[----:B------:R-:W0:Y:S07]  /*0010*/  S2R R0, SR_TID.X ;  /* 0x0000000000007919 */ /* 0x000e2e0000002100 */
[----:B------:R-:W1:Y:S01]  /*0020*/  S2UR UR4, SR_CTAID.X ;  /* 0x00000000000479c3 */ /* 0x000e620000002500 */
[----:B------:R-:W2:Y:S01]  /*0030*/  LDCU UR5, c[0x0][0x38c] ;  /* 0x00007180ff0577ac */ /* 0x000ea20008000800 */
[----:B------:R-:W-:Y:S06]  /*0040*/  BSSY.RECONVERGENT B0, `(.L_x_0) ;  /* 0x000002e000007945 */ /* 0x000fec0003800200 */
[----:B------:R-:W1:Y:S01]  /*0050*/  LDC R5, c[0x0][0x360] ;  /* 0x0000d800ff057b82 */ /* 0x000e620000000800 */
[----:B0-----:R-:W-:-:S13]  /*0060*/  ISETP.NE.AND P0, PT, R0, RZ, PT ;  /* 0x000000ff0000720c */ /* 0x001fda0003f05270 */
[----:B------:R-:W0:Y:S01]  /*0070*/  @!P0 S2R R3, SR_CgaCtaId ;  /* 0x0000000000038919 */ /* 0x000e220000008800 */
[----:B------:R-:W-:-:S04]  /*0080*/  @!P0 MOV R2, 0x400 ;  /* 0x0000040000028802 */ /* 0x000fc80000000f00 */
[----:B0-----:R-:W-:Y:S01]  /*0090*/  @!P0 LEA R3, R3, R2, 0x18 ;  /* 0x0000000203038211 */ /* 0x001fe200078ec0ff */
[----:B-1----:R-:W-:-:S04]  /*00a0*/  IMAD R2, R5, UR4, R0 ;  /* 0x0000000405027c24 */ /* 0x002fc8000f8e0200 */
[----:B------:R0:W-:Y:S01]  /*00b0*/  @!P0 STS [R3], RZ ;  /* 0x000000ff03008388 */ /* 0x0001e20000000800 */
[----:B------:R-:W-:Y:S01]  /*00c0*/  BAR.SYNC.DEFER_BLOCKING 0x0 ;  /* 0x0000000000007b1d */ /* 0x000fe20000010000 */
[----:B--2---:R-:W-:-:S13]  /*00d0*/  ISETP.GE.AND P0, PT, R2, UR5, PT ;  /* 0x0000000502007c0c */ /* 0x004fda000bf06270 */
[----:B0-----:R-:W-:Y:S05]  /*00e0*/  @P0 BRA `(.L_x_1) ;  /* 0x00000000008c0947 */ /* 0x001fea0003800000 */
[----:B------:R-:W0:Y:S01]  /*00f0*/  LDCU UR4, c[0x0][0x388] ;  /* 0x00007100ff0477ac */ /* 0x000e220008000800 */
[----:B------:R-:W-:Y:S01]  /*0100*/  VIADD R10, R2, 0x1 ;  /* 0x00000001020a7836 */ /* 0x000fe20000000000 */
[----:B------:R-:W-:Y:S01]  /*0110*/  BSSY.RECONVERGENT B1, `(.L_x_2) ;  /* 0x0000018000017945 */ /* 0x000fe20003800200 */
[----:B------:R-:W-:Y:S02]  /*0120*/  IMAD.MOV.U32 R6, RZ, RZ, 0x1 ;  /* 0x00000001ff067424 */ /* 0x000fe400078e00ff */
[----:B------:R-:W1:Y:S08]  /*0130*/  I2F.F64 R2, R10 ;  /* 0x0000000a00027312 */ /* 0x000e700000201c00 */
[----:B0-----:R-:W0:Y:S01]  /*0140*/  F2F.F64.F32 R4, UR4 ;  /* 0x0000000400047d10 */ /* 0x001e220008201800 */
[----:B-1----:R-:W-:-:S08]  /*0150*/  DADD R2, R2, -0.5 ;  /* 0xbfe0000002027429 */ /* 0x002fd00000000000 */
[----:B0-----:R-:W-:-:S10]  /*0160*/  DMUL R2, R2, R4 ;  /* 0x0000000402027228 */ /* 0x001fd40000000000 */
[----:B------:R-:W0:Y:S02]  /*0170*/  F2F.F32.F64 R2, R2 ;  /* 0x0000000200027310 */ /* 0x000e240000301000 */
[----:B0-----:R-:W-:-:S06]  /*0180*/  FMUL R11, R2, R2 ;  /* 0x00000002020b7220 */ /* 0x001fcc0000400000 */
[----:B------:R-:W0:Y:S02]  /*0190*/  F2F.F64.F32 R4, R11 ;  /* 0x0000000b00047310 */ /* 0x000e240000201800 */
[----:B0-----:R-:W-:-:S06]  /*01a0*/  DADD R4, R4, 1 ;  /* 0x3ff0000004047429 */ /* 0x001fcc0000000000 */
[----:B------:R-:W0:Y:S02]  /*01b0*/  MUFU.RCP64H R7, R5 ;  /* 0x0000000500077308 */ /* 0x000e240000001800 */
[----:B0-----:R-:W-:-:S08]  /*01c0*/  DFMA R8, -R4, R6, 1 ;  /* 0x3ff000000408742b */ /* 0x001fd00000000106 */
[----:B------:R-:W-:-:S08]  /*01d0*/  DFMA R8, R8, R8, R8 ;  /* 0x000000080808722b */ /* 0x000fd00000000008 */
[----:B------:R-:W-:-:S08]  /*01e0*/  DFMA R8, R6, R8, R6 ;  /* 0x000000080608722b */ /* 0x000fd00000000006 */
[----:B------:R-:W-:-:S08]  /*01f0*/  DFMA R6, -R4, R8, 1 ;  /* 0x3ff000000406742b */ /* 0x000fd00000000108 */
[----:B------:R-:W-:-:S08]  /*0200*/  DFMA R6, R8, R6, R8 ;  /* 0x000000060806722b */ /* 0x000fd00000000008 */
[----:B------:R-:W-:-:S08]  /*0210*/  DMUL R2, R6, 4 ;  /* 0x4010000006027828 */ /* 0x000fd00000000000 */
[----:B------:R-:W-:-:S08]  /*0220*/  DFMA R8, -R4, R2, 4 ;  /* 0x401000000408742b */ /* 0x000fd00000000102 */
[----:B------:R-:W-:-:S10]  /*0230*/  DFMA R2, R6, R8, R2 ;  /* 0x000000080602722b */ /* 0x000fd40000000002 */
[----:B------:R-:W-:-:S05]  /*0240*/  FFMA R6, RZ, R5, R3 ;  /* 0x00000005ff067223 */ /* 0x000fca0000000003 */
[----:B------:R-:W-:-:S13]  /*0250*/  FSETP.GT.AND P0, PT, |R6|, 1.469367938527859385e-39, PT ;  /* 0x001000000600780b */ /* 0x000fda0003f04200 */
[----:B------:R-:W-:Y:S05]  /*0260*/  @P0 BRA `(.L_x_3) ;  /* 0x0000000000080947 */ /* 0x000fea0003800000 */
[----:B------:R-:W-:-:S07]  /*0270*/  MOV R6, 0x290 ;  /* 0x0000029000067802 */ /* 0x000fce0000000f00 */
[----:B------:R-:W-:Y:S05]  /*0280*/  CALL.REL.NOINC `($__internal_0_$__cuda_sm20_div_rn_f64_full) ;  /* 0x0000000000547944 */ /* 0x000fea0003c00000 */
.L_x_3:
[----:B------:R-:W-:Y:S05]  /*0290*/  BSYNC.RECONVERGENT B1 ;  /* 0x0000000000017941 */ /* 0x000fea0003800200 */
.L_x_2:
[----:B------:R-:W0:Y:S01]  /*02a0*/  S2R R7, SR_CgaCtaId ;  /* 0x0000000000077919 */ /* 0x000e220000008800 */
[----:B------:R1:W2:Y:S01]  /*02b0*/  F2F.F32.F64 R5, R2 ;  /* 0x0000000200057310 */ /* 0x0002a20000301000 */
[----:B------:R-:W-:-:S04]  /*02c0*/  MOV R4, 0x400 ;  /* 0x0000040000047802 */ /* 0x000fc80000000f00 */
[----:B012---:R-:W-:-:S07]  /*02d0*/  LEA R4, R7, R4, 0x18 ;  /* 0x0000000407047211 */ /* 0x007fce00078ec0ff */
.L_x_4:
[----:B------:R-:W0:Y:S02]  /*02e0*/  LDS R2, [R4] ;  /* 0x0000000004027984 */ /* 0x000e240000000800 */
[----:B0-----:R-:W-:-:S05]  /*02f0*/  FADD R3, R5, R2 ;  /* 0x0000000205037221 */ /* 0x001fca0000000000 */
[----:B------:R-:W0:Y:S02]  /*0300*/  ATOMS.CAST.SPIN P0, [R4], R2, R3 ;  /* 0x000000020400758d */ /* 0x000e240001800003 */
[----:B0-----:R-:W-:Y:S05]  /*0310*/  @!P0 BRA `(.L_x_4) ;  /* 0xfffffffc00f08947 */ /* 0x001fea000383ffff */
.L_x_1:
[----:B------:R-:W-:Y:S05]  /*0320*/  BSYNC.RECONVERGENT B0 ;  /* 0x0000000000007941 */ /* 0x000fea0003800200 */
.L_x_0:
[----:B------:R-:W-:Y:S01]  /*0330*/  BAR.SYNC.DEFER_BLOCKING 0x0 ;  /* 0x0000000000007b1d */ /* 0x000fe20000010000 */
[----:B------:R-:W-:-:S13]  /*0340*/  ISETP.NE.AND P0, PT, R0, RZ, PT ;  /* 0x000000ff0000720c */ /* 0x000fda0003f05270 */
[----:B------:R-:W-:Y:S05]  /*0350*/  @P0 EXIT ;  /* 0x000000000000094d */ /* 0x000fea0003800000 */
[----:B------:R-:W0:Y:S01]  /*0360*/  S2UR UR5, SR_CgaCtaId ;  /* 0x00000000000579c3 */ /* 0x000e220000008800 */
[----:B------:R-:W-:-:S07]  /*0370*/  UMOV UR4, 0x400 ;  /* 0x0000040000047882 */ /* 0x000fce0000000000 */
[----:B------:R-:W1:Y:S01]  /*0380*/  LDC.64 R2, c[0x0][0x380] ;  /* 0x0000e000ff027b82 */ /* 0x000e620000000a00 */
[----:B0-----:R-:W-:-:S09]  /*0390*/  ULEA UR4, UR5, UR4, 0x18 ;  /* 0x0000000405047291 */ /* 0x001fd2000f8ec0ff */
[----:B------:R-:W1:Y:S02]  /*03a0*/  LDS R5, [UR4] ;  /* 0x00000004ff057984 */ /* 0x000e640008000800 */
[----:B------:R-:W1:Y:S02]  /*03b0*/  LDCU.64 UR4, c[0x0][0x358] ;  /* 0x00006b00ff0477ac */ /* 0x000e640008000a00 */
[----:B-1----:R-:W-:Y:S01]  /*03c0*/  REDG.E.ADD.F32.FTZ.RN.STRONG.GPU desc[UR4][R2.64], R5 ;  /* 0x00000005020079a6 */ /* 0x002fe2000c12f304 */
[----:B------:R-:W-:Y:S05]  /*03d0*/  EXIT ;  /* 0x000000000000794d */ /* 0x000fea0003800000 */
        .weak           $__internal_0_$__cuda_sm20_div_rn_f64_full
        .type           $__internal_0_$__cuda_sm20_div_rn_f64_full,@function
        .size           $__internal_0_$__cuda_sm20_div_rn_f64_full,(.L_x_10 - $__internal_0_$__cuda_sm20_div_rn_f64_full)
$__internal_0_$__cuda_sm20_div_rn_f64_full:
[C---:B------:R-:W-:Y:S01]  /*03e0*/  FSETP.GEU.AND P0, PT, |R5|.reuse, 1.469367938527859385e-39, PT ;  /* 0x001000000500780b */ /* 0x040fe20003f0e200 */
[----:B------:R-:W-:Y:S01]  /*03f0*/  IMAD.MOV.U32 R8, RZ, RZ, 0x1 ;  /* 0x00000001ff087424 */ /* 0x000fe200078e00ff */
[C---:B------:R-:W-:Y:S01]  /*0400*/  LOP3.LUT R2, R5.reuse, 0x800fffff, RZ, 0xc0, !PT ;  /* 0x800fffff05027812 */ /* 0x040fe200078ec0ff */
[----:B------:R-:W-:Y:S01]  /*0410*/  IMAD.MOV.U32 R17, RZ, RZ, 0x40100000 ;  /* 0x40100000ff117424 */ /* 0x000fe200078e00ff */
[----:B------:R-:W-:Y:S01]  /*0420*/  LOP3.LUT R14, R5, 0x7ff00000, RZ, 0xc0, !PT ;  /* 0x7ff00000050e7812 */ /* 0x000fe200078ec0ff */
[----:B------:R-:W-:Y:S01]  /*0430*/  IMAD.MOV.U32 R7, RZ, RZ, 0x1ca00000 ;  /* 0x1ca00000ff077424 */ /* 0x000fe200078e00ff */
[----:B------:R-:W-:Y:S01]  /*0440*/  LOP3.LUT R3, R2, 0x3ff00000, RZ, 0xfc, !PT ;  /* 0x3ff0000002037812 */ /* 0x000fe200078efcff */
[----:B------:R-:W-:Y:S01]  /*0450*/  IMAD.MOV.U32 R2, RZ, RZ, R4 ;  /* 0x000000ffff027224 */ /* 0x000fe200078e0004 */
[----:B------:R-:W-:Y:S01]  /*0460*/  ISETP.LE.U32.AND P1, PT, R14, 0x40100000, PT ;  /* 0x401000000e00780c */ /* 0x000fe20003f23070 */
[----:B------:R-:W-:Y:S01]  /*0470*/  IMAD.MOV.U32 R16, RZ, RZ, R14 ;  /* 0x000000ffff107224 */ /* 0x000fe200078e000e */
[----:B------:R-:W-:Y:S01]  /*0480*/  BSSY.RECONVERGENT B2, `(.L_x_5) ;  /* 0x0000041000027945 */ /* 0x000fe20003800200 */
[----:B------:R-:W-:-:S02]  /*0490*/  VIADD R18, R17, 0xffffffff ;  /* 0xffffffff11127836 */ /* 0x000fc40000000000 */
[----:B------:R-:W-:-:S06]  /*04a0*/  @!P0 DMUL R2, R4, 8.98846567431157953865e+307 ;  /* 0x7fe0000004028828 */ /* 0x000fcc0000000000 */
[----:B------:R-:W0:Y:S04]  /*04b0*/  MUFU.RCP64H R9, R3 ;  /* 0x0000000300097308 */ /* 0x000e280000001800 */
[----:B------:R-:W-:Y:S02]  /*04c0*/  @!P0 LOP3.LUT R16, R3, 0x7ff00000, RZ, 0xc0, !PT ;  /* 0x7ff0000003108812 */ /* 0x000fe400078ec0ff */
[----:B------:R-:W-:-:S03]  /*04d0*/  ISETP.GT.U32.AND P0, PT, R18, 0x7feffffe, PT ;  /* 0x7feffffe1200780c */ /* 0x000fc60003f04070 */
[----:B------:R-:W-:-:S05]  /*04e0*/  VIADD R18, R16, 0xffffffff ;  /* 0xffffffff10127836 */ /* 0x000fca0000000000 */
[----:B------:R-:W-:Y:S01]  /*04f0*/  ISETP.GT.U32.OR P0, PT, R18, 0x7feffffe, P0 ;  /* 0x7feffffe1200780c */ /* 0x000fe20000704470 */
[----:B0-----:R-:W-:-:S08]  /*0500*/  DFMA R10, R8, -R2, 1 ;  /* 0x3ff00000080a742b */ /* 0x001fd00000000802 */
[----:B------:R-:W-:-:S08]  /*0510*/  DFMA R10, R10, R10, R10 ;  /* 0x0000000a0a0a722b */ /* 0x000fd0000000000a */
[----:B------:R-:W-:-:S08]  /*0520*/  DFMA R10, R8, R10, R8 ;  /* 0x0000000a080a722b */ /* 0x000fd00000000008 */
[----:B------:R-:W-:-:S08]  /*0530*/  DFMA R8, R10, -R2, 1 ;  /* 0x3ff000000a08742b */ /* 0x000fd00000000802 */
[----:B------:R-:W-:Y:S01]  /*0540*/  DFMA R10, R10, R8, R10 ;  /* 0x000000080a0a722b */ /* 0x000fe2000000000a */
[----:B------:R-:W-:Y:S01]  /*0550*/  SEL R9, R7, 0x63400000, !P1 ;  /* 0x6340000007097807 */ /* 0x000fe20004800000 */
[----:B------:R-:W-:-:S06]  /*0560*/  IMAD.MOV.U32 R8, RZ, RZ, RZ ;  /* 0x000000ffff087224 */ /* 0x000fcc00078e00ff */
[----:B------:R-:W-:-:S08]  /*0570*/  DMUL R12, R10, R8 ;  /* 0x000000080a0c7228 */ /* 0x000fd00000000000 */
[----:B------:R-:W-:-:S08]  /*0580*/  DFMA R14, R12, -R2, R8 ;  /* 0x800000020c0e722b */ /* 0x000fd00000000008 */
[----:B------:R-:W-:Y:S01]  /*0590*/  DFMA R10, R10, R14, R12 ;  /* 0x0000000e0a0a722b */ /* 0x000fe2000000000c */
[----:B------:R-:W-:Y:S10]  /*05a0*/  @P0 BRA `(.L_x_6) ;  /* 0x0000000000740947 */ /* 0x000ff40003800000 */
[----:B------:R-:W-:Y:S01]  /*05b0*/  LOP3.LUT R14, R5, 0x7ff00000, RZ, 0xc0, !PT ;  /* 0x7ff00000050e7812 */ /* 0x000fe200078ec0ff */
[----:B------:R-:W-:-:S03]  /*05c0*/  IMAD.MOV.U32 R12, RZ, RZ, 0x40100000 ;  /* 0x40100000ff0c7424 */ /* 0x000fc600078e00ff */
[----:B------:R-:W-:Y:S01]  /*05d0*/  ISETP.LE.U32.AND P0, PT, R14, 0x40100000, PT ;  /* 0x401000000e00780c */ /* 0x000fe20003f03070 */
[----:B------:R-:W-:Y:S02]  /*05e0*/  IMAD.MOV R13, RZ, RZ, -R14 ;  /* 0x000000ffff0d7224 */ /* 0x000fe400078e0a0e */
[----:B------:R-:W-:Y:S01]  /*05f0*/  IMAD.MOV.U32 R14, RZ, RZ, RZ ;  /* 0x000000ffff0e7224 */ /* 0x000fe200078e00ff */
[----:B------:R-:W-:Y:S02]  /*0600*/  SEL R7, R7, 0x63400000, !P0 ;  /* 0x6340000007077807 */ /* 0x000fe40004000000 */
[----:B------:R-:W-:-:S04]  /*0610*/  VIADDMNMX R12, R13, R12, 0xb9600000, !PT ;  /* 0xb96000000d0c7446 */ /* 0x000fc8000780010c */
[----:B------:R-:W-:-:S05]  /*0620*/  VIMNMX R12, PT, PT, R12, 0x46a00000, PT ;  /* 0x46a000000c0c7848 */ /* 0x000fca0003fe0100 */
[----:B------:R-:W-:-:S04]  /*0630*/  IMAD.IADD R7, R12, 0x1, -R7 ;  /* 0x000000010c077824 */ /* 0x000fc800078e0a07 */
[----:B------:R-:W-:-:S06]  /*0640*/  VIADD R15, R7, 0x7fe00000 ;  /* 0x7fe00000070f7836 */ /* 0x000fcc0000000000 */
[----:B------:R-:W-:-:S10]  /*0650*/  DMUL R12, R10, R14 ;  /* 0x0000000e0a0c7228 */ /* 0x000fd40000000000 */
[----:B------:R-:W-:-:S13]  /*0660*/  FSETP.GTU.AND P0, PT, |R13|, 1.469367938527859385e-39, PT ;  /* 0x001000000d00780b */ /* 0x000fda0003f0c200 */
[----:B------:R-:W-:Y:S05]  /*0670*/  @P0 BRA `(.L_x_7) ;  /* 0x0000000000840947 */ /* 0x000fea0003800000 */
[----:B------:R-:W-:Y:S01]  /*0680*/  DFMA R2, R10, -R2, R8 ;  /* 0x800000020a02722b */ /* 0x000fe20000000008 */
[----:B------:R-:W-:-:S09]  /*0690*/  IMAD.MOV.U32 R14, RZ, RZ, RZ ;  /* 0x000000ffff0e7224 */ /* 0x000fd200078e00ff */
[C---:B------:R-:W-:Y:S02]  /*06a0*/  FSETP.NEU.AND P0, PT, R3.reuse, RZ, PT ;  /* 0x000000ff0300720b */ /* 0x040fe40003f0d000 */
[----:B------:R-:W-:-:S04]  /*06b0*/  LOP3.LUT R5, R3, 0x80000000, R5, 0x48, !PT ;  /* 0x8000000003057812 */ /* 0x000fc800078e4805 */
[----:B------:R-:W-:-:S07]  /*06c0*/  LOP3.LUT R15, R5, R15, RZ, 0xfc, !PT ;  /* 0x0000000f050f7212 */ /* 0x000fce00078efcff */
[----:B------:R-:W-:Y:S05]  /*06d0*/  @!P0 BRA `(.L_x_7) ;  /* 0x00000000006c8947 */ /* 0x000fea0003800000 */
[----:B------:R-:W-:Y:S01]  /*06e0*/  IMAD.MOV R3, RZ, RZ, -R7 ;  /* 0x000000ffff037224 */ /* 0x000fe200078e0a07 */
[----:B------:R-:W-:Y:S01]  /*06f0*/  IADD3 R7, PT, PT, -R7, -0x43300000, RZ ;  /* 0xbcd0000007077810 */ /* 0x000fe20007ffe1ff */
[----:B------:R-:W-:-:S06]  /*0700*/  IMAD.MOV.U32 R2, RZ, RZ, RZ ;  /* 0x000000ffff027224 */ /* 0x000fcc00078e00ff */
[----:B------:R-:W-:Y:S02]  /*0710*/  DFMA R2, R12, -R2, R10 ;  /* 0x800000020c02722b */ /* 0x000fe4000000000a */
[----:B------:R-:W-:-:S08]  /*0720*/  DMUL.RP R10, R10, R14 ;  /* 0x0000000e0a0a7228 */ /* 0x000fd00000008000 */
[----:B------:R-:W-:Y:S02]  /*0730*/  FSETP.NEU.AND P0, PT, |R3|, R7, PT ;  /* 0x000000070300720b */ /* 0x000fe40003f0d200 */
[----:B------:R-:W-:Y:S02]  /*0740*/  LOP3.LUT R5, R11, R5, RZ, 0x3c, !PT ;  /* 0x000000050b057212 */ /* 0x000fe400078e3cff */
[----:B------:R-:W-:Y:S02]  /*0750*/  FSEL R12, R10, R12, !P0 ;  /* 0x0000000c0a0c7208 */ /* 0x000fe40004000000 */
[----:B------:R-:W-:Y:S01]  /*0760*/  FSEL R13, R5, R13, !P0 ;  /* 0x0000000d050d7208 */ /* 0x000fe20004000000 */
[----:B------:R-:W-:Y:S06]  /*0770*/  BRA `(.L_x_7) ;  /* 0x0000000000447947 */ /* 0x000fec0003800000 */
.L_x_6:
[----:B------:R-:W-:-:S14]  /*0780*/  DSETP.NAN.AND P0, PT, R4, R4, PT ;  /* 0x000000040400722a */ /* 0x000fdc0003f08000 */
[----:B------:R-:W-:Y:S05]  /*0790*/  @P0 BRA `(.L_x_8) ;  /* 0x0000000000340947 */ /* 0x000fea0003800000 */
[----:B------:R-:W-:Y:S01]  /*07a0*/  ISETP.NE.AND P0, PT, R17, R16, PT ;  /* 0x000000101100720c */ /* 0x000fe20003f05270 */
[----:B------:R-:W-:Y:S02]  /*07b0*/  IMAD.MOV.U32 R12, RZ, RZ, 0x0 ;  /* 0x00000000ff0c7424 */ /* 0x000fe400078e00ff */
[----:B------:R-:W-:-:S10]  /*07c0*/  IMAD.MOV.U32 R13, RZ, RZ, -0x80000 ;  /* 0xfff80000ff0d7424 */ /* 0x000fd400078e00ff */
[----:B------:R-:W-:Y:S05]  /*07d0*/  @!P0 BRA `(.L_x_7) ;  /* 0x00000000002c8947 */ /* 0x000fea0003800000 */
[----:B------:R-:W-:Y:S02]  /*07e0*/  ISETP.NE.AND P0, PT, R17, 0x7ff00000, PT ;  /* 0x7ff000001100780c */ /* 0x000fe40003f05270 */
[----:B------:R-:W-:Y:S02]  /*07f0*/  LOP3.LUT R4, R5, 0x40100000, RZ, 0x3c, !PT ;  /* 0x4010000005047812 */ /* 0x000fe400078e3cff */
[----:B------:R-:W-:Y:S02]  /*0800*/  ISETP.EQ.OR P0, PT, R16, RZ, !P0 ;  /* 0x000000ff1000720c */ /* 0x000fe40004702670 */
[----:B------:R-:W-:-:S11]  /*0810*/  LOP3.LUT R13, R4, 0x80000000, RZ, 0xc0, !PT ;  /* 0x80000000040d7812 */ /* 0x000fd600078ec0ff */
[----:B------:R-:W-:Y:S01]  /*0820*/  @P0 LOP3.LUT R2, R13, 0x7ff00000, RZ, 0xfc, !PT ;  /* 0x7ff000000d020812 */ /* 0x000fe200078efcff */
[----:B------:R-:W-:Y:S02]  /*0830*/  @!P0 IMAD.MOV.U32 R12, RZ, RZ, RZ ;  /* 0x000000ffff0c8224 */ /* 0x000fe400078e00ff */
[----:B------:R-:W-:Y:S02]  /*0840*/  @P0 IMAD.MOV.U32 R12, RZ, RZ, RZ ;  /* 0x000000ffff0c0224 */ /* 0x000fe400078e00ff */
[----:B------:R-:W-:Y:S01]  /*0850*/  @P0 IMAD.MOV.U32 R13, RZ, RZ, R2 ;  /* 0x000000ffff0d0224 */ /* 0x000fe200078e0002 */
[----:B------:R-:W-:Y:S06]  /*0860*/  BRA `(.L_x_7) ;  /* 0x0000000000087947 */ /* 0x000fec0003800000 */
.L_x_8:
[----:B------:R-:W-:Y:S01]  /*0870*/  LOP3.LUT R13, R5, 0x80000, RZ, 0xfc, !PT ;  /* 0x00080000050d7812 */ /* 0x000fe200078efcff */
[----:B------:R-:W-:-:S07]  /*0880*/  IMAD.MOV.U32 R12, RZ, RZ, R4 ;  /* 0x000000ffff0c7224 */ /* 0x000fce00078e0004 */
.L_x_7:
[----:B------:R-:W-:Y:S05]  /*0890*/  BSYNC.RECONVERGENT B2 ;  /* 0x0000000000027941 */ /* 0x000fea0003800200 */
.L_x_5:
[----:B------:R-:W-:Y:S02]  /*08a0*/  IMAD.MOV.U32 R7, RZ, RZ, 0x0 ;  /* 0x00000000ff077424 */ /* 0x000fe400078e00ff */
[----:B------:R-:W-:Y:S02]  /*08b0*/  IMAD.MOV.U32 R2, RZ, RZ, R12 ;  /* 0x000000ffff027224 */ /* 0x000fe400078e000c */
[----:B------:R-:W-:Y:S01]  /*08c0*/  IMAD.MOV.U32 R3, RZ, RZ, R13 ;  /* 0x000000ffff037224 */ /* 0x000fe200078e000d */
[----:B------:R-:W-:Y:S06]  /*08d0*/  RET.REL.NODEC R6 `(_Z15computePiKernelPffi) ;  /* 0xfffffff406c87950 */ /* 0x000fec0003c3ffff */
.L_x_9:
[----:B------:R-:W-:-:S00]  /*08e0*/  BRA `(.L_x_9) ;  /* 0xfffffffc00fc7947 */ /* 0x000fc0000383ffff */
[----:B------:R-:W-:-:S00]  /*08f0*/  NOP ;  /* 0x0000000000007918 */ /* 0x000fc00000000000 */
        /* <DEDUP_REMOVED lines=8> */
.L_x_10:


//--------------------- .nv.shared._Z15computePiKernelPffi --------------------------
	.section	.nv.shared._Z15computePiKernelPffi,"aw",@nobits
	.sectionflags	@""
	.align	16
	.zero		1024


//--------------------- .nv.shared.reserved.0     --------------------------
	.section	.nv.shared.reserved.0,"aw",@nobits
	.weak		__nv_reservedSMEM_offset_0_alias
	.size		__nv_reservedSMEM_offset_0_alias, 0, 64
	.other		__nv_reservedSMEM_offset_0_alias,@"STO_CUDA_RESERVED_SHARED STV_DEFAULT"
__nv_reservedSMEM_offset_0_alias:
	.zero		0
	.zero		64


//--------------------- .nv.constant0._Z15computePiKernelPffi --------------------------
	.section	.nv.constant0._Z15computePiKernelPffi,"a",@progbits
	.sectionflags	@""
	.align	4
.nv.constant0._Z15computePiKernelPffi:
	.zero		912


//--------------------- SYMBOLS --------------------------

	.type		.nv.reservedSmem.offset0,@object
	.size		.nv.reservedSmem.offset0,0x4
	.type		.nv.reservedSmem.cap,@object
	.size		.nv.reservedSmem.cap,0x4
